//
// Generated by NVIDIA NVVM Compiler
//
// Compiler Build ID: CL-36424714
// Cuda compilation tools, release 13.0, V13.0.88
// Based on NVVM 20.0.0
//

.version 9.0
.target sm_100
.address_size 64

	// .globl	_Z21convertRgb2GrayKernelPhiiS_

.visible .entry _Z21convertRgb2GrayKernelPhiiS_(
	.param .u64 .ptr .align 1 _Z21convertRgb2GrayKernelPhiiS__param_0,
	.param .u32 _Z21convertRgb2GrayKernelPhiiS__param_1,
	.param .u32 _Z21convertRgb2GrayKernelPhiiS__param_2,
	.param .u64 .ptr .align 1 _Z21convertRgb2GrayKernelPhiiS__param_3
)
{
	.reg .pred 	%p<4>;
	.reg .b16 	%rs<4>;
	.reg .b32 	%r<16>;
	.reg .b32 	%f<7>;
	.reg .b64 	%rd<9>;

	ld.param.u64 	%rd1, [_Z21convertRgb2GrayKernelPhiiS__param_0];
	ld.param.u32 	%r4, [_Z21convertRgb2GrayKernelPhiiS__param_1];
	ld.param.u32 	%r5, [_Z21convertRgb2GrayKernelPhiiS__param_2];
	ld.param.u64 	%rd2, [_Z21convertRgb2GrayKernelPhiiS__param_3];
	mov.u32 	%r6, %tid.x;
	mov.u32 	%r7, %ctaid.x;
	mov.u32 	%r8, %ntid.x;
	mad.lo.s32 	%r1, %r7, %r8, %r6;
	mov.u32 	%r9, %tid.y;
	mov.u32 	%r10, %ctaid.y;
	mov.u32 	%r11, %ntid.y;
	mad.lo.s32 	%r12, %r10, %r11, %r9;
	setp.ge.s32 	%p1, %r1, %r5;
	setp.ge.s32 	%p2, %r12, %r4;
	or.pred  	%p3, %p1, %p2;
	@%p3 bra 	$L__BB0_2;
	cvta.to.global.u64 	%rd3, %rd1;
	cvta.to.global.u64 	%rd4, %rd2;
	mad.lo.s32 	%r13, %r4, %r1, %r12;
	mul.lo.s32 	%r14, %r13, 3;
	cvt.s64.s32 	%rd5, %r14;
	add.s64 	%rd6, %rd3, %rd5;
	ld.global.u8 	%rs1, [%rd6];
	ld.global.u8 	%rs2, [%rd6+1];
	ld.global.u8 	%rs3, [%rd6+2];
	cvt.rn.f32.u16 	%f1, %rs1;
	cvt.rn.f32.u16 	%f2, %rs2;
	mul.f32 	%f3, %f2, 0f3F1645A2;
	fma.rn.f32 	%f4, %f1, 0f3E991687, %f3;
	cvt.rn.f32.u16 	%f5, %rs3;
	fma.rn.f32 	%f6, %f5, 0f3DE978D5, %f4;
	cvt.rzi.u32.f32 	%r15, %f6;
	cvt.s64.s32 	%rd7, %r13;
	add.s64 	%rd8, %rd4, %rd7;
	st.global.u8 	[%rd8], %r15;
$L__BB0_2:
	ret;

}


// ===== COMPILED SASS (sm_100) =====

	.target	sm_100

	.elftype	@"ET_EXEC"


//--------------------- .note.nv.tkinfo           --------------------------
	.section	.note.nv.tkinfo,"",@"SHT_NOTE"
	.sectionflags	@"SHF_NOTE_NV_TKINFO"
	.tkinfo
        /*0018*/ 	.word	0x00000002
        /*0030*/ 	.string	""
        /*0030*/ 	.string	"ptxas"
        /*0030*/ 	.string	"Cuda compilation tools, release 13.0, V13.0.88"
        /*0030*/ 	.string	"Build cuda_13.0.r13.0/compiler.36424714_0"
        /*0030*/ 	.string	"-arch sm_100 -m 64 "



//--------------------- .note.nv.cuinfo           --------------------------
	.section	.note.nv.cuinfo,"",@"SHT_NOTE"
	.sectionflags	@"SHF_NOTE_NV_CUINFO"
        /*0018*/ 	.short	0x0002
        /*001a*/ 	.short	0x0064
        /*001c*/ 	.short	0x0082
	.zero		2


//--------------------- .nv.info                  --------------------------
	.section	.nv.info,"",@"SHT_CUDA_INFO"
	.align	4


	//----- nvinfo : EIATTR_REGCOUNT
	.align		4
        /*0000*/ 	.byte	0x04, 0x2f
        /*0002*/ 	.short	(.L_1 - .L_0)
	.align		4
.L_0:
        /*0004*/ 	.word	index@(_Z21convertRgb2GrayKernelPhiiS_)
        /*0008*/ 	.word	0x0000000a


	//----- nvinfo : EIATTR_FRAME_SIZE
	.align		4
.L_1:
        /*000c*/ 	.byte	0x04, 0x11
        /*000e*/ 	.short	(.L_3 - .L_2)
	.align		4
.L_2:
        /*0010*/ 	.word	index@(_Z21convertRgb2GrayKernelPhiiS_)
        /*0014*/ 	.word	0x00000000


	//----- nvinfo : EIATTR_MIN_STACK_SIZE
	.align		4
.L_3:
        /*0018*/ 	.byte	0x04, 0x12
        /*001a*/ 	.short	(.L_5 - .L_4)
	.align		4
.L_4:
        /*001c*/ 	.word	index@(_Z21convertRgb2GrayKernelPhiiS_)
        /*0020*/ 	.word	0x00000000
.L_5:


//--------------------- .nv.compat                --------------------------
	.section	.nv.compat,"",@"SHT_CUDA_COMPAT_INFO"
	.align	4
        /*0000*/ 	.byte	0x02, 0x09, 0x00, 0x00, 0x02, 0x02, 0x01, 0x00, 0x02, 0x05, 0x05, 0x00, 0x03, 0x07, 0x01, 0x01
        /*0010*/ 	.byte	0x02, 0x03, 0x00, 0x00, 0x02, 0x06, 0x01, 0x00, 0x04, 0x0b, 0x08, 0x00, 0x09, 0x00, 0x00, 0x00
        /*0020*/ 	.byte	0x00, 0x00, 0x00, 0x00


//--------------------- .nv.info._Z21convertRgb2GrayKernelPhiiS_ --------------------------
	.section	.nv.info._Z21convertRgb2GrayKernelPhiiS_,"",@"SHT_CUDA_INFO"
	.sectionflags	@""
	.align	4


	//----- nvinfo : EIATTR_CUDA_API_VERSION
	.align		4
        /*0000*/ 	.byte	0x04, 0x37
        /*0002*/ 	.short	(.L_7 - .L_6)
.L_6:
        /*0004*/ 	.word	0x00000082


	//----- nvinfo : EIATTR_KPARAM_INFO
	.align		4
.L_7:
        /*0008*/ 	.byte	0x04, 0x17
        /*000a*/ 	.short	(.L_9 - .L_8)
.L_8:
        /*000c*/ 	.word	0x00000000
        /*0010*/ 	.short	0x0003
        /*0012*/ 	.short	0x0010
        /*0014*/ 	.byte	0x00, 0xf5, 0x21, 0x00


	//----- nvinfo : EIATTR_KPARAM_INFO
	.align		4
.L_9:
        /*0018*/ 	.byte	0x04, 0x17
        /*001a*/ 	.short	(.L_11 - .L_10)
.L_10:
        /*001c*/ 	.word	0x00000000
        /*0020*/ 	.short	0x0002
        /*0022*/ 	.short	0x000c
        /*0024*/ 	.byte	0x00, 0xf0, 0x11, 0x00


	//----- nvinfo : EIATTR_KPARAM_INFO
	.align		4
.L_11:
        /*0028*/ 	.byte	0x04, 0x17
        /*002a*/ 	.short	(.L_13 - .L_12)
.L_12:
        /*002c*/ 	.word	0x00000000
        /*0030*/ 	.short	0x0001
        /*0032*/ 	.short	0x0008
        /*0034*/ 	.byte	0x00, 0xf0, 0x11, 0x00


	//----- nvinfo : EIATTR_KPARAM_INFO
	.align		4
.L_13:
        /*0038*/ 	.byte	0x04, 0x17
        /*003a*/ 	.short	(.L_15 - .L_14)
.L_14:
        /*003c*/ 	.word	0x00000000
        /*0040*/ 	.short	0x0000
        /*0042*/ 	.short	0x0000
        /*0044*/ 	.byte	0x00, 0xf5, 0x21, 0x00


	//----- nvinfo : EIATTR_SPARSE_MMA_MASK
	.align		4
.L_15:
        /*0048*/ 	.byte	0x03, 0x50
        /*004a*/ 	.short	0x0000


	//----- nvinfo : EIATTR_MAXREG_COUNT
	.align		4
        /*004c*/ 	.byte	0x03, 0x1b
        /*004e*/ 	.short	0x00ff


	//----- nvinfo : EIATTR_MERCURY_ISA_VERSION
	.align		4
        /*0050*/ 	.byte	0x03, 0x5f
        /*0052*/ 	.short	0x0101


	//----- nvinfo : EIATTR_VRC_CTA_INIT_COUNT
	.align		4
        /*0054*/ 	.byte	0x02, 0x4a
	.zero		1
	.zero		1


	//----- nvinfo : EIATTR_EXIT_INSTR_OFFSETS
	.align		4
        /*0058*/ 	.byte	0x04, 0x1c
        /*005a*/ 	.short	(.L_17 - .L_16)


	//   ....[0]....
.L_16:
        /*005c*/ 	.word	0x000000c0


	//   ....[1]....
        /*0060*/ 	.word	0x00000210


	//----- nvinfo : EIATTR_CBANK_PARAM_SIZE
	.align		4
.L_17:
        /*0064*/ 	.byte	0x03, 0x19
        /*0066*/ 	.short	0x0018


	//----- nvinfo : EIATTR_PARAM_CBANK
	.align		4
        /*0068*/ 	.byte	0x04, 0x0a
        /*006a*/ 	.short	(.L_19 - .L_18)
	.align		4
.L_18:
        /*006c*/ 	.word	index@(.nv.constant0._Z21convertRgb2GrayKernelPhiiS_)
        /*0070*/ 	.short	0x0380
        /*0072*/ 	.short	0x0018


	//----- nvinfo : EIATTR_SW_WAR
	.align		4
.L_19:
        /*0074*/ 	.byte	0x04, 0x36
        /*0076*/ 	.short	(.L_21 - .L_20)
.L_20:
        /*0078*/ 	.word	0x00000008
.L_21:


//--------------------- .nv.callgraph             --------------------------
	.section	.nv.callgraph,"",@"SHT_CUDA_CALLGRAPH"
	.align	4
	.sectionentsize	8
	.align		4
        /*0000*/ 	.word	0x00000000
	.align		4
        /*0004*/ 	.word	0xffffffff
	.align		4
        /*0008*/ 	.word	0x00000000
	.align		4
        /*000c*/ 	.word	0xfffffffe
	.align		4
        /*0010*/ 	.word	0x00000000
	.align		4
        /*0014*/ 	.word	0xfffffffd
	.align		4
        /*0018*/ 	.word	0x00000000
	.align		4
        /*001c*/ 	.word	0xfffffffc


//--------------------- .text._Z21convertRgb2GrayKernelPhiiS_ --------------------------
	.section	.text._Z21convertRgb2GrayKernelPhiiS_,"ax",@progbits
	.align	128
        .global         _Z21convertRgb2GrayKernelPhiiS_
        .type           _Z21convertRgb2GrayKernelPhiiS_,@function
        .size           _Z21convertRgb2GrayKernelPhiiS_,(.L_x_1 - _Z21convertRgb2GrayKernelPhiiS_)
        .other          _Z21convertRgb2GrayKernelPhiiS_,@"STO_CUDA_ENTRY STV_DEFAULT"
_Z21convertRgb2GrayKernelPhiiS_:
.text._Z21convertRgb2GrayKernelPhiiS_:
[----:B------:R-:W-:Y:S01]  /*0000*/  LDC R1, c[0x0][0x37c] ;  /* 0x0000df00ff017b82 */ /* 0x000fe20000000800 */
[----:B------:R-:W0:Y:S07]  /*0010*/  S2R R3, SR_TID.Y ;  /* 0x0000000000037919 */ /* 0x000e2e0000002200 */
[----:B------:R-:W1:Y:S01]  /*0020*/  LDC R5, c[0x0][0x360] ;  /* 0x0000d800ff057b82 */ /* 0x000e620000000800 */
[----:B------:R-:W2:Y:S01]  /*0030*/  LDCU.64 UR6, c[0x0][0x388] ;  /* 0x00007100ff0677ac */ /* 0x000ea20008000a00 */
[----:B------:R-:W1:Y:S06]  /*0040*/  S2R R0, SR_TID.X ;  /* 0x0000000000007919 */ /* 0x000e6c0000002100 */
[----:B------:R-:W0:Y:S08]  /*0050*/  S2UR UR5, SR_CTAID.Y ;  /* 0x00000000000579c3 */ /* 0x000e300000002600 */
[----:B------:R-:W0:Y:S08]  /*0060*/  LDC R2, c[0x0][0x364] ;  /* 0x0000d900ff027b82 */ /* 0x000e300000000800 */
[----:B------:R-:W1:Y:S01]  /*0070*/  S2UR UR4, SR_CTAID.X ;  /* 0x00000000000479c3 */ /* 0x000e620000002500 */
[----:B0-----:R-:W-:-:S05]  /*0080*/  IMAD R3, R2, UR5, R3 ;  /* 0x0000000502037c24 */ /* 0x001fca000f8e0203 */
[----:B--2---:R-:W-:Y:S01]  /*0090*/  ISETP.GE.AND P0, PT, R3, UR6, PT ;  /* 0x0000000603007c0c */ /* 0x004fe2000bf06270 */
[----:B-1----:R-:W-:-:S05]  /*00a0*/  IMAD R0, R5, UR4, R0 ;  /* 0x0000000405007c24 */ /* 0x002fca000f8e0200 */
[----:B------:R-:W-:-:S13]  /*00b0*/  ISETP.GE.OR P0, PT, R0, UR7, P0 ;  /* 0x0000000700007c0c */ /* 0x000fda0008706670 */
[----:B------:R-:W-:Y:S05]  /*00c0*/  @P0 EXIT ;  /* 0x000000000000094d */ /* 0x000fea0003800000 */
[----:B------:R-:W0:Y:S01]  /*00d0*/  LDCU.64 UR8, c[0x0][0x380] ;  /* 0x00007000ff0877ac */ /* 0x000e220008000a00 */
[----:B------:R-:W-:Y:S01]  /*00e0*/  IMAD R0, R0, UR6, R3 ;  /* 0x0000000600007c24 */ /* 0x000fe2000f8e0203 */
[----:B------:R-:W1:Y:S03]  /*00f0*/  LDCU.64 UR4, c[0x0][0x358] ;  /* 0x00006b00ff0477ac */ /* 0x000e660008000a00 */
[----:B------:R-:W-:-:S05]  /*0100*/  IMAD R3, R0, 0x3, RZ ;  /* 0x0000000300037824 */ /* 0x000fca00078e02ff */
[----:B0-----:R-:W-:-:S04]  /*0110*/  IADD3 R2, P0, PT, R3, UR8, RZ ;  /* 0x0000000803027c10 */ /* 0x001fc8000ff1e0ff */
[----:B------:R-:W-:Y:S01]  /*0120*/  LEA.HI.X.SX32 R3, R3, UR9, 0x1, P0 ;  /* 0x0000000903037c11 */ /* 0x000fe200080f0eff */
[----:B------:R-:W0:Y:S04]  /*0130*/  LDCU.64 UR8, c[0x0][0x390] ;  /* 0x00007200ff0877ac */ /* 0x000e280008000a00 */
[----:B-1----:R-:W2:Y:S04]  /*0140*/  LDG.E.U8 R5, desc[UR4][R2.64+0x1] ;  /* 0x0000010402057981 */ /* 0x002ea8000c1e1100 */
[----:B------:R-:W3:Y:S04]  /*0150*/  LDG.E.U8 R4, desc[UR4][R2.64] ;  /* 0x0000000402047981 */ /* 0x000ee8000c1e1100 */
[----:B------:R-:W4:Y:S01]  /*0160*/  LDG.E.U8 R6, desc[UR4][R2.64+0x2] ;  /* 0x0000020402067981 */ /* 0x000f22000c1e1100 */
[----:B--2---:R-:W-:-:S02]  /*0170*/  I2FP.F32.U32 R5, R5 ;  /* 0x0000000500057245 */ /* 0x004fc40000201000 */
[----:B---3--:R-:W-:-:S03]  /*0180*/  I2FP.F32.U32 R4, R4 ;  /* 0x0000000400047245 */ /* 0x008fc60000201000 */
[----:B------:R-:W-:Y:S01]  /*0190*/  FMUL R5, R5, 0.58700001239776611328 ;  /* 0x3f1645a205057820 */ /* 0x000fe20000400000 */
[----:B----4-:R-:W-:-:S03]  /*01a0*/  I2FP.F32.U32 R7, R6 ;  /* 0x0000000600077245 */ /* 0x010fc60000201000 */
[----:B------:R-:W-:-:S04]  /*01b0*/  FFMA R4, R4, 0.29899999499320983887, R5 ;  /* 0x3e99168704047823 */ /* 0x000fc80000000005 */
[----:B------:R-:W-:Y:S01]  /*01c0*/  FFMA R7, R7, 0.11400000005960464478, R4 ;  /* 0x3de978d507077823 */ /* 0x000fe20000000004 */
[----:B0-----:R-:W-:-:S04]  /*01d0*/  IADD3 R4, P0, PT, R0, UR8, RZ ;  /* 0x0000000800047c10 */ /* 0x001fc8000ff1e0ff */
[----:B------:R-:W-:Y:S01]  /*01e0*/  LEA.HI.X.SX32 R5, R0, UR9, 0x1, P0 ;  /* 0x0000000900057c11 */ /* 0x000fe200080f0eff */
[----:B------:R-:W0:Y:S04]  /*01f0*/  F2I.U32.TRUNC.NTZ R7, R7 ;  /* 0x0000000700077305 */ /* 0x000e28000020f000 */
[----:B0-----:R-:W-:Y:S01]  /*0200*/  STG.E.U8 desc[UR4][R4.64], R7 ;  /* 0x0000000704007986 */ /* 0x001fe2000c101104 */
[----:B------:R-:W-:Y:S05]  /*0210*/  EXIT ;  /* 0x000000000000794d */ /* 0x000fea0003800000 */
.L_x_0:
[----:B------:R-:W-:-:S00]  /*0220*/  BRA `(.L_x_0) ;  /* 0xfffffffc00fc7947 */ /* 0x000fc0000383ffff */
[----:B------:R-:W-:-:S00]  /*0230*/  NOP ;  /* 0x0000000000007918 */ /* 0x000fc00000000000 */
        /* <DEDUP_REMOVED lines=12> */
.L_x_1:


//--------------------- .nv.shared.reserved.0     --------------------------
	.section	.nv.shared.reserved.0,"aw",@nobits
	.weak		__nv_reservedSMEM_offset_0_alias
	.size		__nv_reservedSMEM_offset_0_alias, 0, 64
	.other		__nv_reservedSMEM_offset_0_alias,@"STO_CUDA_RESERVED_SHARED STV_DEFAULT"
__nv_reservedSMEM_offset_0_alias:
	.zero		0
	.zero		64


//--------------------- .nv.constant0._Z21convertRgb2GrayKernelPhiiS_ --------------------------
	.section	.nv.constant0._Z21convertRgb2GrayKernelPhiiS_,"a",@progbits
	.sectionflags	@""
	.align	4
.nv.constant0._Z21convertRgb2GrayKernelPhiiS_:
	.zero		920


//--------------------- SYMBOLS --------------------------

	.type		.nv.reservedSmem.offset0,@object
	.size		.nv.reservedSmem.offset0,0x4
